	.headerflags	@"EF_CUDA_TEXMODE_UNIFIED EF_CUDA_64BIT_ADDRESS EF_CUDA_ACCELERATORS EF_CUDA_SM90 EF_CUDA_VIRTUAL_SM(EF_CUDA_SM90)"
	.elftype	@"ET_EXEC"


//--------------------- .nv.info                  --------------------------
	.section	.nv.info,"",@"SHT_CUDA_INFO"
	.align	4


	//----- nvinfo : EIATTR_REGCOUNT
	.align		4
        /*0000*/ 	.byte	0x04, 0x2f
        /*0002*/ 	.short	(.L_1 - .L_0)
	.align		4
.L_0:
        /*0004*/ 	.word	index@(triton_poi_fused_cat_2)
        /*0008*/ 	.word	0x00000010


	//----- nvinfo : EIATTR_MIN_STACK_SIZE
	.align		4
.L_1:
        /*000c*/ 	.byte	0x04, 0x12
        /*000e*/ 	.short	(.L_3 - .L_2)
	.align		4
.L_2:
        /*0010*/ 	.word	index@(triton_poi_fused_cat_2)
        /*0014*/ 	.word	0x00000000


	//----- nvinfo : EIATTR_FRAME_SIZE
	.align		4
.L_3:
        /*0018*/ 	.byte	0x04, 0x11
        /*001a*/ 	.short	(.L_5 - .L_4)
	.align		4
.L_4:
        /*001c*/ 	.word	index@(triton_poi_fused_cat_2)
        /*0020*/ 	.word	0x00000000


	//----- nvinfo : EIATTR_MIN_STACK_SIZE
	.align		4
.L_5:
        /*0024*/ 	.byte	0x04, 0x12
        /*0026*/ 	.short	(.L_7 - .L_6)
	.align		4
.L_6:
        /*0028*/ 	.word	index@(triton_poi_fused_cat_2)
        /*002c*/ 	.word	0x00000000
.L_7:


//--------------------- .nv.info.triton_poi_fused_cat_2 --------------------------
	.section	.nv.info.triton_poi_fused_cat_2,"",@"SHT_CUDA_INFO"
	.sectionflags	@""
	.align	4


	//----- nvinfo : EIATTR_CUDA_API_VERSION
	.align		4
        /*0000*/ 	.byte	0x04, 0x37
        /*0002*/ 	.short	(.L_9 - .L_8)
.L_8:
        /*0004*/ 	.word	0x0000007c


	//----- nvinfo : EIATTR_KPARAM_INFO
	.align		4
.L_9:
        /*0008*/ 	.byte	0x04, 0x17
        /*000a*/ 	.short	(.L_11 - .L_10)
.L_10:
        /*000c*/ 	.word	0x00000000
        /*0010*/ 	.short	0x0003
        /*0012*/ 	.short	0x0018
        /*0014*/ 	.byte	0x00, 0xf0, 0x11, 0x00


	//----- nvinfo : EIATTR_KPARAM_INFO
	.align		4
.L_11:
        /*0018*/ 	.byte	0x04, 0x17
        /*001a*/ 	.short	(.L_13 - .L_12)
.L_12:
        /*001c*/ 	.word	0x00000000
        /*0020*/ 	.short	0x0002
        /*0022*/ 	.short	0x0010
        /*0024*/ 	.byte	0x00, 0xf4, 0x21, 0x00


	//----- nvinfo : EIATTR_KPARAM_INFO
	.align		4
.L_13:
        /*0028*/ 	.byte	0x04, 0x17
        /*002a*/ 	.short	(.L_15 - .L_14)
.L_14:
        /*002c*/ 	.word	0x00000000
        /*0030*/ 	.short	0x0001
        /*0032*/ 	.short	0x0008
        /*0034*/ 	.byte	0x00, 0xf4, 0x21, 0x00


	//----- nvinfo : EIATTR_KPARAM_INFO
	.align		4
.L_15:
        /*0038*/ 	.byte	0x04, 0x17
        /*003a*/ 	.short	(.L_17 - .L_16)
.L_16:
        /*003c*/ 	.word	0x00000000
        /*0040*/ 	.short	0x0000
        /*0042*/ 	.short	0x0000
        /*0044*/ 	.byte	0x00, 0xf4, 0x21, 0x00


	//----- nvinfo : EIATTR_SPARSE_MMA_MASK
	.align		4
.L_17:
        /*0048*/ 	.byte	0x03, 0x50
        /*004a*/ 	.short	0x0000


	//----- nvinfo : EIATTR_MAXREG_COUNT
	.align		4
        /*004c*/ 	.byte	0x03, 0x1b
        /*004e*/ 	.short	0x00ff


	//----- nvinfo : EIATTR_EXIT_INSTR_OFFSETS
	.align		4
        /*0050*/ 	.byte	0x04, 0x1c
        /*0052*/ 	.short	(.L_19 - .L_18)


	//   ....[0]....
.L_18:
        /*0054*/ 	.word	0x00000520


	//----- nvinfo : EIATTR_REQNTID
	.align		4
.L_19:
        /*0058*/ 	.byte	0x04, 0x10
        /*005a*/ 	.short	(.L_21 - .L_20)
.L_20:
        /*005c*/ 	.word	0x00000080
        /*0060*/ 	.word	0x00000001
        /*0064*/ 	.word	0x00000001


	//----- nvinfo : EIATTR_CBANK_PARAM_SIZE
	.align		4
.L_21:
        /*0068*/ 	.byte	0x03, 0x19
        /*006a*/ 	.short	0x001c


	//----- nvinfo : EIATTR_PARAM_CBANK
	.align		4
        /*006c*/ 	.byte	0x04, 0x0a
        /*006e*/ 	.short	(.L_23 - .L_22)
	.align		4
.L_22:
        /*0070*/ 	.word	index@(.nv.constant0.triton_poi_fused_cat_2)
        /*0074*/ 	.short	0x0210
        /*0076*/ 	.short	0x001c


	//----- nvinfo : EIATTR_SW_WAR
	.align		4
.L_23:
        /*0078*/ 	.byte	0x04, 0x36
        /*007a*/ 	.short	(.L_25 - .L_24)
.L_24:
        /*007c*/ 	.word	0x00000008
.L_25:


//--------------------- .nv.callgraph             --------------------------
	.section	.nv.callgraph,"",@"SHT_CUDA_CALLGRAPH"
	.align	4
	.sectionentsize	8
	.align		4
        /*0000*/ 	.word	0x00000000
	.align		4
        /*0004*/ 	.word	0xffffffff
	.align		4
        /*0008*/ 	.word	0x00000000
	.align		4
        /*000c*/ 	.word	0xfffffffe
	.align		4
        /*0010*/ 	.word	0x00000000
	.align		4
        /*0014*/ 	.word	0xfffffffd
	.align		4
        /*0018*/ 	.word	0x00000000
	.align		4
        /*001c*/ 	.word	0xfffffffc


//--------------------- .text.triton_poi_fused_cat_2 --------------------------
	.section	.text.triton_poi_fused_cat_2,"ax",@progbits
	.align	128
        .global         triton_poi_fused_cat_2
        .type           triton_poi_fused_cat_2,@function
        .size           triton_poi_fused_cat_2,(.L_x_1 - triton_poi_fused_cat_2)
        .other          triton_poi_fused_cat_2,@"STO_CUDA_ENTRY STV_DEFAULT"
triton_poi_fused_cat_2:
.text.triton_poi_fused_cat_2:
[----:B------:R-:W-:Y:S01]  /*0000*/  LDC R1, c[0x0][0x28] ;  /* 0x00000a00ff017b82 */ /* 0x000fe20000000800 */
[----:B------:R-:W1:Y:S01]  /*0010*/  S2R R0, SR_TID.X ;  /* 0x0000000000007919 */ /* 0x000e620000002100 */
[----:B------:R-:W-:Y:S01]  /*0020*/  ULDC.64 UR4, c[0x0][0x218] ;  /* 0x0000860000047ab9 */ /* 0x000fe20000000a00 */
[----:B------:R-:W2:Y:S01]  /*0030*/  S2R R5, SR_CTAID.X ;  /* 0x0000000000057919 */ /* 0x000ea20000002500 */
[----:B-1----:R-:W-:Y:S01]  /*0040*/  IMAD.SHL.U32 R0, R0, 0x2, RZ ;  /* 0x0000000200007824 */ /* 0x002fe200078e00ff */
[----:B--2---:R-:W-:-:S04]  /*0050*/  SHF.R.S32.HI R3, RZ, 0x17, R5 ;  /* 0x00000017ff037819 */ /* 0x004fc80000011405 */
[----:B------:R-:W-:Y:S02]  /*0060*/  LOP3.LUT R0, R0, 0xfe, RZ, 0xc0, !PT ;  /* 0x000000fe00007812 */ /* 0x000fe400078ec0ff */
[----:B------:R-:W-:-:S03]  /*0070*/  SGXT R3, R3, 0x1 ;  /* 0x000000010303781a */ /* 0x000fc60000000200 */
[----:B------:R-:W-:-:S04]  /*0080*/  IMAD R0, R5, 0x100, R0 ;  /* 0x0000010005007824 */ /* 0x000fc800078e0200 */
[----:B------:R-:W-:Y:S01]  /*0090*/  VIADD R2, R0, 0x1 ;  /* 0x0000000100027836 */ /* 0x000fe20000000000 */
[----:B------:R-:W-:-:S04]  /*00a0*/  LEA.HI R4, R3, R0, RZ, 0x2 ;  /* 0x0000000003047211 */ /* 0x000fc800078f10ff */
[----:B------:R-:W-:Y:S02]  /*00b0*/  LOP3.LUT R7, R4, 0xfffffffc, RZ, 0xc0, !PT ;  /* 0xfffffffc04077812 */ /* 0x000fe400078ec0ff */
[----:B------:R-:W-:Y:S02]  /*00c0*/  SHF.R.S32.HI R4, RZ, 0x2, R4 ;  /* 0x00000002ff047819 */ /* 0x000fe40000011404 */
[----:B------:R-:W-:Y:S01]  /*00d0*/  LEA.HI R5, R3, R2, RZ, 0x2 ;  /* 0x0000000203057211 */ /* 0x000fe200078f10ff */
[----:B------:R-:W-:Y:S01]  /*00e0*/  IMAD.IADD R7, R0, 0x1, -R7 ;  /* 0x0000000100077824 */ /* 0x000fe200078e0a07 */
[----:B------:R-:W-:Y:S02]  /*00f0*/  LEA.HI R6, R4, R4, RZ, 0x2 ;  /* 0x0000000404067211 */ /* 0x000fe400078f10ff */
[----:B------:R-:W-:Y:S02]  /*0100*/  LOP3.LUT R5, R5, 0x7fffffc, RZ, 0xc0, !PT ;  /* 0x07fffffc05057812 */ /* 0x000fe400078ec0ff */
[----:B------:R-:W-:-:S02]  /*0110*/  I2FP.F32.S32 R7, R7 ;  /* 0x0000000700077245 */ /* 0x000fc40000201400 */
[----:B------:R-:W-:Y:S01]  /*0120*/  LEA.HI R3, R3, R0, RZ, 0xa ;  /* 0x0000000003037211 */ /* 0x000fe200078f50ff */
[----:B------:R-:W-:Y:S02]  /*0130*/  IMAD.IADD R5, R2, 0x1, -R5 ;  /* 0x0000000102057824 */ /* 0x000fe400078e0a05 */
[----:B------:R-:W-:Y:S01]  /*0140*/  FMUL R8, R7, 32 ;  /* 0x4200000007087820 */ /* 0x000fe20000400000 */
[----:B------:R-:W-:Y:S01]  /*0150*/  LOP3.LUT R7, R6, 0xfffffffc, RZ, 0xc0, !PT ;  /* 0xfffffffc06077812 */ /* 0x000fe200078ec0ff */
[----:B------:R-:W-:-:S04]  /*0160*/  IMAD.SHL.U32 R5, R5, 0x20, RZ ;  /* 0x0000002005057824 */ /* 0x000fc800078e00ff */
[----:B------:R-:W-:Y:S01]  /*0170*/  IMAD.IADD R4, R4, 0x1, -R7 ;  /* 0x0000000104047824 */ /* 0x000fe200078e0a07 */
[----:B------:R-:W1:Y:S01]  /*0180*/  F2I.TRUNC.NTZ R8, R8 ;  /* 0x0000000800087305 */ /* 0x000e62000020f100 */
[----:B------:R-:W-:Y:S02]  /*0190*/  I2FP.F32.S32 R7, R5 ;  /* 0x0000000500077245 */ /* 0x000fe40000201400 */
[----:B------:R-:W-:Y:S02]  /*01a0*/  SHF.R.S32.HI R5, RZ, 0x1f, R0 ;  /* 0x0000001fff057819 */ /* 0x000fe40000011400 */
[----:B------:R-:W-:Y:S02]  /*01b0*/  I2FP.F32.S32 R4, R4 ;  /* 0x0000000400047245 */ /* 0x000fe40000201400 */
[----:B------:R-:W-:Y:S01]  /*01c0*/  LEA.HI R2, R5, R0, RZ, 0x4 ;  /* 0x0000000005027211 */ /* 0x000fe200078f20ff */
[----:B------:R-:W2:Y:S02]  /*01d0*/  F2I.TRUNC.NTZ R7, R7 ;  /* 0x0000000700077305 */ /* 0x000ea4000020f100 */
[----:B------:R-:W-:Y:S01]  /*01e0*/  FMUL R9, R4, 32 ;  /* 0x4200000004097820 */ /* 0x000fe20000400000 */
[----:B------:R-:W-:-:S02]  /*01f0*/  SHF.R.S32.HI R4, RZ, 0x4, R2 ;  /* 0x00000004ff047819 */ /* 0x000fc40000011402 */
[----:B------:R-:W-:Y:S02]  /*0200*/  SHF.R.S32.HI R5, RZ, 0x1f, R2 ;  /* 0x0000001fff057819 */ /* 0x000fe40000011402 */
[----:B-1----:R-:W-:Y:S01]  /*0210*/  I2FP.F32.S32 R6, R8 ;  /* 0x0000000800067245 */ /* 0x002fe20000201400 */
[----:B------:R-:W1:Y:S04]  /*0220*/  F2I.TRUNC.NTZ R9, R9 ;  /* 0x0000000900097305 */ /* 0x000e68000020f100 */
[----:B------:R-:W-:Y:S01]  /*0230*/  FMUL R10, R6, 0.5 ;  /* 0x3f000000060a7820 */ /* 0x000fe20000400000 */
[----:B------:R-:W-:Y:S02]  /*0240*/  LEA.HI R6, R5, R4, RZ, 0x6 ;  /* 0x0000000405067211 */ /* 0x000fe400078f30ff */
[----:B--2---:R-:W-:Y:S01]  /*0250*/  I2FP.F32.S32 R8, R7 ;  /* 0x0000000700087245 */ /* 0x004fe20000201400 */
[----:B------:R2:W3:Y:S01]  /*0260*/  F2I.TRUNC.NTZ R5, R10 ;  /* 0x0000000a00057305 */ /* 0x0004e2000020f100 */
[----:B------:R-:W-:-:S03]  /*0270*/  LOP3.LUT R7, R6, 0xffffffc0, RZ, 0xc0, !PT ;  /* 0xffffffc006077812 */ /* 0x000fc600078ec0ff */
[----:B------:R-:W-:Y:S02]  /*0280*/  FMUL R8, R8, 0.5 ;  /* 0x3f00000008087820 */ /* 0x000fe40000400000 */
[----:B------:R-:W-:Y:S01]  /*0290*/  IMAD.IADD R4, R4, 0x1, -R7 ;  /* 0x0000000104047824 */ /* 0x000fe200078e0a07 */
[----:B-1----:R-:W-:Y:S02]  /*02a0*/  I2FP.F32.S32 R6, R9 ;  /* 0x0000000900067245 */ /* 0x002fe40000201400 */
[----:B------:R-:W-:Y:S01]  /*02b0*/  SHF.R.S32.HI R7, RZ, 0xa, R3 ;  /* 0x0000000aff077819 */ /* 0x000fe20000011403 */
[----:B------:R-:W1:Y:S01]  /*02c0*/  F2I.TRUNC.NTZ R8, R8 ;  /* 0x0000000800087305 */ /* 0x000e62000020f100 */
[----:B------:R-:W-:Y:S01]  /*02d0*/  LOP3.LUT R9, R2, 0xfffffff0, RZ, 0xc0, !PT ;  /* 0xfffffff002097812 */ /* 0x000fe200078ec0ff */
[----:B------:R-:W-:Y:S01]  /*02e0*/  FMUL R11, R6, 0.5 ;  /* 0x3f000000060b7820 */ /* 0x000fe20000400000 */
[----:B------:R-:W4:Y:S01]  /*02f0*/  LDC.64 R2, c[0x0][0x210] ;  /* 0x00008400ff027b82 */ /* 0x000f220000000a00 */
[----:B--2---:R-:W-:-:S02]  /*0300*/  IMAD.SHL.U32 R10, R7, 0x40, RZ ;  /* 0x00000040070a7824 */ /* 0x004fc400078e00ff */
[----:B------:R-:W-:Y:S02]  /*0310*/  IMAD.IADD R9, R0, 0x1, -R9 ;  /* 0x0000000100097824 */ /* 0x000fe400078e0a09 */
[----:B------:R-:W-:Y:S01]  /*0320*/  IMAD.SHL.U32 R6, R4, 0x10, RZ ;  /* 0x0000001004067824 */ /* 0x000fe200078e00ff */
[----:B------:R-:W2:Y:S01]  /*0330*/  F2I.TRUNC.NTZ R11, R11 ;  /* 0x0000000b000b7305 */ /* 0x000ea2000020f100 */
[----:B------:R-:W-:Y:S01]  /*0340*/  IMAD R7, R7, 0x3c, R4 ;  /* 0x0000003c07077824 */ /* 0x000fe200078e0204 */
[--C-:B------:R-:W-:Y:S02]  /*0350*/  SHF.R.S32.HI R12, RZ, 0x1f, R10.reuse ;  /* 0x0000001fff0c7819 */ /* 0x100fe4000001140a */
[----:B------:R-:W-:Y:S02]  /*0360*/  IADD3 R13, P0, P1, R6, R9, R10 ;  /* 0x00000009060d7210 */ /* 0x000fe4000791e00a */
[----:B------:R-:W-:Y:S02]  /*0370*/  SHF.R.S32.HI R10, RZ, 0x1f, R9 ;  /* 0x0000001fff0a7819 */ /* 0x000fe40000011409 */
[----:B------:R-:W-:Y:S01]  /*0380*/  SHF.R.S32.HI R9, RZ, 0x1f, R6 ;  /* 0x0000001fff097819 */ /* 0x000fe20000011406 */
[----:B------:R-:W-:-:S03]  /*0390*/  IMAD.SHL.U32 R6, R7, 0x1000, RZ ;  /* 0x0000100007067824 */ /* 0x000fc600078e00ff */
[----:B------:R-:W-:Y:S01]  /*03a0*/  IADD3.X R12, R9, R10, R12, P0, P1 ;  /* 0x0000000a090c7210 */ /* 0x000fe200007e240c */
[----:B---3--:R-:W-:Y:S01]  /*03b0*/  IMAD.IADD R10, R6, 0x1, R5 ;  /* 0x00000001060a7824 */ /* 0x008fe200078e0205 */
[----:B------:R-:W-:Y:S01]  /*03c0*/  ISETP.GE.AND P1, PT, R4, 0x3c, PT ;  /* 0x0000003c0400780c */ /* 0x000fe20003f26270 */
[----:B-1----:R-:W-:Y:S01]  /*03d0*/  IMAD.IADD R8, R8, 0x1, R6 ;  /* 0x0000000108087824 */ /* 0x002fe200078e0206 */
[----:B------:R-:W-:Y:S01]  /*03e0*/  ISETP.GT.AND P0, PT, R4, 0x3b, PT ;  /* 0x0000003b0400780c */ /* 0x000fe20003f04270 */
[----:B--2---:R-:W-:Y:S01]  /*03f0*/  IMAD R5, R11, 0x40, R10 ;  /* 0x000000400b057824 */ /* 0x004fe200078e020a */
[----:B------:R-:W-:Y:S01]  /*0400*/  LEA R6, P2, R13, UR4, 0x2 ;  /* 0x000000040d067c11 */ /* 0x000fe2000f8410ff */
[----:B------:R-:W-:Y:S02]  /*0410*/  IMAD R11, R11, 0x40, R8 ;  /* 0x000000400b0b7824 */ /* 0x000fe400078e0208 */
[----:B----4-:R-:W-:Y:S01]  /*0420*/  IMAD.WIDE R4, R5, 0x4, R2 ;  /* 0x0000000405047825 */ /* 0x010fe200078e0202 */
[----:B------:R-:W-:-:S02]  /*0430*/  LEA.HI.X R7, R13, UR5, R12, 0x2, P2 ;  /* 0x000000050d077c11 */ /* 0x000fc400090f140c */
[----:B------:R-:W-:Y:S01]  /*0440*/  CS2R R12, SRZ ;  /* 0x00000000000c7805 */ /* 0x000fe2000001ff00 */
[----:B------:R-:W-:Y:S01]  /*0450*/  ULDC.64 UR4, c[0x0][0x208] ;  /* 0x0000820000047ab9 */ /* 0x000fe20000000a00 */
[----:B------:R-:W-:Y:S01]  /*0460*/  IMAD.WIDE R2, R11, 0x4, R2 ;  /* 0x000000040b027825 */ /* 0x000fe200078e0202 */
[----:B------:R-:W-:Y:S01]  /*0470*/  CS2R R10, SRZ ;  /* 0x00000000000a7805 */ /* 0x000fe2000001ff00 */
[----:B------:R-:W1:Y:S02]  /*0480*/  LDC.64 R8, c[0x0][0x220] ;  /* 0x00008800ff087b82 */ /* 0x000e640000000a00 */
[----:B------:R-:W2:Y:S04]  /*0490*/  @P0 LDG.E.64 R12, desc[UR4][R6.64+-0xf00] ;  /* 0xfff10004060c0981 */ /* 0x000ea8000c1e1b00 */
[----:B------:R-:W3:Y:S04]  /*04a0*/  @!P1 LDG.E.EL R10, desc[UR4][R4.64] ;  /* 0x00000004040a9981 */ /* 0x000ee8000c2e1900 */
[----:B------:R-:W4:Y:S01]  /*04b0*/  @!P1 LDG.E.EL R11, desc[UR4][R2.64] ;  /* 0x00000004020b9981 */ /* 0x000f22000c2e1900 */
[----:B-1----:R-:W-:Y:S01]  /*04c0*/  IMAD.WIDE R8, R0, 0x4, R8 ;  /* 0x0000000400087825 */ /* 0x002fe200078e0208 */
[----:B---3--:R-:W-:-:S02]  /*04d0*/  SEL R10, R10, RZ, !P1 ;  /* 0x000000ff0a0a7207 */ /* 0x008fc40004800000 */
[----:B--2---:R-:W-:Y:S02]  /*04e0*/  @P1 SEL R10, R12, RZ, P0 ;  /* 0x000000ff0c0a1207 */ /* 0x004fe40000000000 */
[----:B----4-:R-:W-:Y:S02]  /*04f0*/  SEL R11, R11, RZ, !P1 ;  /* 0x000000ff0b0b7207 */ /* 0x010fe40004800000 */
[----:B------:R-:W-:-:S05]  /*0500*/  @P1 SEL R11, R13, RZ, P0 ;  /* 0x000000ff0d0b1207 */ /* 0x000fca0000000000 */
[----:B------:R-:W-:Y:S01]  /*0510*/  STG.E.64 desc[UR4][R8.64], R10 ;  /* 0x0000000a08007986 */ /* 0x000fe2000c101b04 */
[----:B------:R-:W-:Y:S05]  /*0520*/  EXIT ;  /* 0x000000000000794d */ /* 0x000fea0003800000 */
.L_x_0:
[----:B------:R-:W-:-:S00]  /*0530*/  BRA `(.L_x_0) ;  /* 0xfffffffc00fc7947 */ /* 0x000fc0000383ffff */
[----:B------:R-:W-:-:S00]  /*0540*/  NOP ;  /* 0x0000000000007918 */ /* 0x000fc00000000000 */
        /* <DEDUP_REMOVED lines=11> */
.L_x_1:


//--------------------- .nv.constant0.triton_poi_fused_cat_2 --------------------------
	.section	.nv.constant0.triton_poi_fused_cat_2,"a",@progbits
	.sectionflags	@""
	.align	4
.nv.constant0.triton_poi_fused_cat_2:
	.zero		556
